//
// Generated by NVIDIA NVVM Compiler
//
// Compiler Build ID: CL-36424714
// Cuda compilation tools, release 13.0, V13.0.88
// Based on NVVM 20.0.0
//

.version 9.0
.target sm_100
.address_size 64

	// .globl	_Z14matrix_mul_gpuPfS_S_ii

.visible .entry _Z14matrix_mul_gpuPfS_S_ii(
	.param .u64 .ptr .align 1 _Z14matrix_mul_gpuPfS_S_ii_param_0,
	.param .u64 .ptr .align 1 _Z14matrix_mul_gpuPfS_S_ii_param_1,
	.param .u64 .ptr .align 1 _Z14matrix_mul_gpuPfS_S_ii_param_2,
	.param .u32 _Z14matrix_mul_gpuPfS_S_ii_param_3,
	.param .u32 _Z14matrix_mul_gpuPfS_S_ii_param_4
)
{
	.reg .pred 	%p<10>;
	.reg .b32 	%r<78>;
	.reg .b32 	%f<65>;
	.reg .b64 	%rd<40>;

	ld.param.u64 	%rd5, [_Z14matrix_mul_gpuPfS_S_ii_param_0];
	ld.param.u64 	%rd6, [_Z14matrix_mul_gpuPfS_S_ii_param_1];
	ld.param.u64 	%rd4, [_Z14matrix_mul_gpuPfS_S_ii_param_2];
	ld.param.u32 	%r32, [_Z14matrix_mul_gpuPfS_S_ii_param_3];
	ld.param.u32 	%r33, [_Z14matrix_mul_gpuPfS_S_ii_param_4];
	cvta.to.global.u64 	%rd1, %rd6;
	cvta.to.global.u64 	%rd2, %rd5;
	mov.u32 	%r34, %tid.x;
	mov.u32 	%r35, %ntid.x;
	mov.u32 	%r36, %ctaid.x;
	mad.lo.s32 	%r1, %r35, %r36, %r34;
	mov.u32 	%r37, %tid.y;
	mov.u32 	%r38, %ntid.y;
	mov.u32 	%r39, %ctaid.y;
	mad.lo.s32 	%r2, %r38, %r39, %r37;
	setp.lt.s32 	%p1, %r32, 1;
	mov.f32 	%f64, 0f00000000;
	@%p1 bra 	$L__BB0_13;
	mul.lo.s32 	%r3, %r32, %r1;
	and.b32  	%r4, %r32, 7;
	setp.lt.u32 	%p2, %r32, 8;
	mov.b32 	%r72, 0;
	mov.u32 	%r77, %r72;
	@%p2 bra 	$L__BB0_4;
	and.b32  	%r72, %r32, 2147483640;
	neg.s32 	%r66, %r72;
	shl.b32 	%r7, %r33, 3;
	add.s64 	%rd3, %rd2, 16;
	mov.b32 	%r77, 0;
	mul.wide.s32 	%rd11, %r33, 4;
	mov.u32 	%r64, %r3;
	mov.u32 	%r65, %r2;
$L__BB0_3:
	.pragma "nounroll";
	mul.wide.s32 	%rd7, %r64, 4;
	add.s64 	%rd8, %rd3, %rd7;
	ld.global.f32 	%f4, [%rd8+-16];
	mul.wide.s32 	%rd9, %r65, 4;
	add.s64 	%rd10, %rd1, %rd9;
	ld.global.f32 	%f5, [%rd10];
	cvt.rn.f32.s32 	%f6, %r77;
	fma.rn.f32 	%f7, %f4, %f5, %f6;
	cvt.rzi.s32.f32 	%r43, %f7;
	ld.global.f32 	%f8, [%rd8+-12];
	add.s64 	%rd12, %rd10, %rd11;
	ld.global.f32 	%f9, [%rd12];
	cvt.rn.f32.s32 	%f10, %r43;
	fma.rn.f32 	%f11, %f8, %f9, %f10;
	cvt.rzi.s32.f32 	%r44, %f11;
	ld.global.f32 	%f12, [%rd8+-8];
	add.s64 	%rd13, %rd12, %rd11;
	ld.global.f32 	%f13, [%rd13];
	cvt.rn.f32.s32 	%f14, %r44;
	fma.rn.f32 	%f15, %f12, %f13, %f14;
	cvt.rzi.s32.f32 	%r45, %f15;
	ld.global.f32 	%f16, [%rd8+-4];
	add.s64 	%rd14, %rd13, %rd11;
	ld.global.f32 	%f17, [%rd14];
	cvt.rn.f32.s32 	%f18, %r45;
	fma.rn.f32 	%f19, %f16, %f17, %f18;
	cvt.rzi.s32.f32 	%r46, %f19;
	ld.global.f32 	%f20, [%rd8];
	add.s64 	%rd15, %rd14, %rd11;
	ld.global.f32 	%f21, [%rd15];
	cvt.rn.f32.s32 	%f22, %r46;
	fma.rn.f32 	%f23, %f20, %f21, %f22;
	cvt.rzi.s32.f32 	%r47, %f23;
	ld.global.f32 	%f24, [%rd8+4];
	add.s64 	%rd16, %rd15, %rd11;
	ld.global.f32 	%f25, [%rd16];
	cvt.rn.f32.s32 	%f26, %r47;
	fma.rn.f32 	%f27, %f24, %f25, %f26;
	cvt.rzi.s32.f32 	%r48, %f27;
	ld.global.f32 	%f28, [%rd8+8];
	add.s64 	%rd17, %rd16, %rd11;
	ld.global.f32 	%f29, [%rd17];
	cvt.rn.f32.s32 	%f30, %r48;
	fma.rn.f32 	%f31, %f28, %f29, %f30;
	cvt.rzi.s32.f32 	%r49, %f31;
	ld.global.f32 	%f32, [%rd8+12];
	add.s64 	%rd18, %rd17, %rd11;
	ld.global.f32 	%f33, [%rd18];
	cvt.rn.f32.s32 	%f34, %r49;
	fma.rn.f32 	%f35, %f32, %f33, %f34;
	cvt.rzi.s32.f32 	%r77, %f35;
	add.s32 	%r66, %r66, 8;
	add.s32 	%r65, %r65, %r7;
	add.s32 	%r64, %r64, 8;
	setp.ne.s32 	%p3, %r66, 0;
	@%p3 bra 	$L__BB0_3;
$L__BB0_4:
	setp.eq.s32 	%p4, %r4, 0;
	@%p4 bra 	$L__BB0_12;
	and.b32  	%r19, %r32, 3;
	setp.lt.u32 	%p5, %r4, 4;
	@%p5 bra 	$L__BB0_7;
	add.s32 	%r51, %r72, %r3;
	mul.wide.s32 	%rd19, %r51, 4;
	add.s64 	%rd20, %rd2, %rd19;
	ld.global.f32 	%f36, [%rd20];
	mad.lo.s32 	%r52, %r72, %r33, %r2;
	mul.wide.s32 	%rd21, %r52, 4;
	add.s64 	%rd22, %rd1, %rd21;
	ld.global.f32 	%f37, [%rd22];
	cvt.rn.f32.s32 	%f38, %r77;
	fma.rn.f32 	%f39, %f36, %f37, %f38;
	cvt.rzi.s32.f32 	%r53, %f39;
	ld.global.f32 	%f40, [%rd20+4];
	mul.wide.s32 	%rd23, %r33, 4;
	add.s64 	%rd24, %rd22, %rd23;
	ld.global.f32 	%f41, [%rd24];
	cvt.rn.f32.s32 	%f42, %r53;
	fma.rn.f32 	%f43, %f40, %f41, %f42;
	cvt.rzi.s32.f32 	%r54, %f43;
	ld.global.f32 	%f44, [%rd20+8];
	add.s64 	%rd25, %rd24, %rd23;
	ld.global.f32 	%f45, [%rd25];
	cvt.rn.f32.s32 	%f46, %r54;
	fma.rn.f32 	%f47, %f44, %f45, %f46;
	cvt.rzi.s32.f32 	%r55, %f47;
	ld.global.f32 	%f48, [%rd20+12];
	add.s64 	%rd26, %rd25, %rd23;
	ld.global.f32 	%f49, [%rd26];
	cvt.rn.f32.s32 	%f50, %r55;
	fma.rn.f32 	%f51, %f48, %f49, %f50;
	cvt.rzi.s32.f32 	%r77, %f51;
	add.s32 	%r72, %r72, 4;
$L__BB0_7:
	setp.eq.s32 	%p6, %r19, 0;
	@%p6 bra 	$L__BB0_12;
	setp.eq.s32 	%p7, %r19, 1;
	@%p7 bra 	$L__BB0_10;
	add.s32 	%r57, %r72, %r3;
	mul.wide.s32 	%rd27, %r57, 4;
	add.s64 	%rd28, %rd2, %rd27;
	ld.global.f32 	%f52, [%rd28];
	mad.lo.s32 	%r58, %r72, %r33, %r2;
	mul.wide.s32 	%rd29, %r58, 4;
	add.s64 	%rd30, %rd1, %rd29;
	ld.global.f32 	%f53, [%rd30];
	cvt.rn.f32.s32 	%f54, %r77;
	fma.rn.f32 	%f55, %f52, %f53, %f54;
	cvt.rzi.s32.f32 	%r59, %f55;
	ld.global.f32 	%f56, [%rd28+4];
	mul.wide.s32 	%rd31, %r33, 4;
	add.s64 	%rd32, %rd30, %rd31;
	ld.global.f32 	%f57, [%rd32];
	cvt.rn.f32.s32 	%f58, %r59;
	fma.rn.f32 	%f59, %f56, %f57, %f58;
	cvt.rzi.s32.f32 	%r77, %f59;
	add.s32 	%r72, %r72, 2;
$L__BB0_10:
	and.b32  	%r60, %r32, 1;
	setp.eq.b32 	%p8, %r60, 1;
	not.pred 	%p9, %p8;
	@%p9 bra 	$L__BB0_12;
	add.s32 	%r61, %r72, %r3;
	mul.wide.s32 	%rd33, %r61, 4;
	add.s64 	%rd34, %rd2, %rd33;
	ld.global.f32 	%f60, [%rd34];
	mad.lo.s32 	%r62, %r72, %r33, %r2;
	mul.wide.s32 	%rd35, %r62, 4;
	add.s64 	%rd36, %rd1, %rd35;
	ld.global.f32 	%f61, [%rd36];
	cvt.rn.f32.s32 	%f62, %r77;
	fma.rn.f32 	%f63, %f60, %f61, %f62;
	cvt.rzi.s32.f32 	%r77, %f63;
$L__BB0_12:
	cvt.rn.f32.s32 	%f64, %r77;
$L__BB0_13:
	cvta.to.global.u64 	%rd37, %rd4;
	mad.lo.s32 	%r63, %r33, %r1, %r2;
	mul.wide.s32 	%rd38, %r63, 4;
	add.s64 	%rd39, %rd37, %rd38;
	st.global.f32 	[%rd39], %f64;
	ret;

}


// ===== COMPILED SASS (sm_100) =====

	.target	sm_100

	.elftype	@"ET_EXEC"


//--------------------- .note.nv.tkinfo           --------------------------
	.section	.note.nv.tkinfo,"",@"SHT_NOTE"
	.sectionflags	@"SHF_NOTE_NV_TKINFO"
	.tkinfo
        /*0018*/ 	.word	0x00000002
        /*0030*/ 	.string	""
        /*0030*/ 	.string	"ptxas"
        /*0030*/ 	.string	"Cuda compilation tools, release 13.0, V13.0.88"
        /*0030*/ 	.string	"Build cuda_13.0.r13.0/compiler.36424714_0"
        /*0030*/ 	.string	"-arch sm_100 -m 64 "



//--------------------- .note.nv.cuinfo           --------------------------
	.section	.note.nv.cuinfo,"",@"SHT_NOTE"
	.sectionflags	@"SHF_NOTE_NV_CUINFO"
        /*0018*/ 	.short	0x0002
        /*001a*/ 	.short	0x0064
        /*001c*/ 	.short	0x0082
	.zero		2


//--------------------- .nv.info                  --------------------------
	.section	.nv.info,"",@"SHT_CUDA_INFO"
	.align	4


	//----- nvinfo : EIATTR_REGCOUNT
	.align		4
        /*0000*/ 	.byte	0x04, 0x2f
        /*0002*/ 	.short	(.L_1 - .L_0)
	.align		4
.L_0:
        /*0004*/ 	.word	index@(_Z14matrix_mul_gpuPfS_S_ii)
        /*0008*/ 	.word	0x00000020


	//----- nvinfo : EIATTR_FRAME_SIZE
	.align		4
.L_1:
        /*000c*/ 	.byte	0x04, 0x11
        /*000e*/ 	.short	(.L_3 - .L_2)
	.align		4
.L_2:
        /*0010*/ 	.word	index@(_Z14matrix_mul_gpuPfS_S_ii)
        /*0014*/ 	.word	0x00000000


	//----- nvinfo : EIATTR_MIN_STACK_SIZE
	.align		4
.L_3:
        /*0018*/ 	.byte	0x04, 0x12
        /*001a*/ 	.short	(.L_5 - .L_4)
	.align		4
.L_4:
        /*001c*/ 	.word	index@(_Z14matrix_mul_gpuPfS_S_ii)
        /*0020*/ 	.word	0x00000000
.L_5:


//--------------------- .nv.compat                --------------------------
	.section	.nv.compat,"",@"SHT_CUDA_COMPAT_INFO"
	.align	4
        /*0000*/ 	.byte	0x02, 0x09, 0x00, 0x00, 0x02, 0x02, 0x01, 0x00, 0x02, 0x05, 0x05, 0x00, 0x03, 0x07, 0x01, 0x01
        /*0010*/ 	.byte	0x02, 0x03, 0x00, 0x00, 0x02, 0x06, 0x01, 0x00, 0x04, 0x0b, 0x08, 0x00, 0x09, 0x00, 0x00, 0x00
        /*0020*/ 	.byte	0x00, 0x00, 0x00, 0x00


//--------------------- .nv.info._Z14matrix_mul_gpuPfS_S_ii --------------------------
	.section	.nv.info._Z14matrix_mul_gpuPfS_S_ii,"",@"SHT_CUDA_INFO"
	.sectionflags	@""
	.align	4


	//----- nvinfo : EIATTR_CUDA_API_VERSION
	.align		4
        /*0000*/ 	.byte	0x04, 0x37
        /*0002*/ 	.short	(.L_7 - .L_6)
.L_6:
        /*0004*/ 	.word	0x00000082


	//----- nvinfo : EIATTR_KPARAM_INFO
	.align		4
.L_7:
        /*0008*/ 	.byte	0x04, 0x17
        /*000a*/ 	.short	(.L_9 - .L_8)
.L_8:
        /*000c*/ 	.word	0x00000000
        /*0010*/ 	.short	0x0004
        /*0012*/ 	.short	0x001c
        /*0014*/ 	.byte	0x00, 0xf0, 0x11, 0x00


	//----- nvinfo : EIATTR_KPARAM_INFO
	.align		4
.L_9:
        /*0018*/ 	.byte	0x04, 0x17
        /*001a*/ 	.short	(.L_11 - .L_10)
.L_10:
        /*001c*/ 	.word	0x00000000
        /*0020*/ 	.short	0x0003
        /*0022*/ 	.short	0x0018
        /*0024*/ 	.byte	0x00, 0xf0, 0x11, 0x00


	//----- nvinfo : EIATTR_KPARAM_INFO
	.align		4
.L_11:
        /*0028*/ 	.byte	0x04, 0x17
        /*002a*/ 	.short	(.L_13 - .L_12)
.L_12:
        /*002c*/ 	.word	0x00000000
        /*0030*/ 	.short	0x0002
        /*0032*/ 	.short	0x0010
        /*0034*/ 	.byte	0x00, 0xf5, 0x21, 0x00


	//----- nvinfo : EIATTR_KPARAM_INFO
	.align		4
.L_13:
        /*0038*/ 	.byte	0x04, 0x17
        /*003a*/ 	.short	(.L_15 - .L_14)
.L_14:
        /*003c*/ 	.word	0x00000000
        /*0040*/ 	.short	0x0001
        /*0042*/ 	.short	0x0008
        /*0044*/ 	.byte	0x00, 0xf5, 0x21, 0x00


	//----- nvinfo : EIATTR_KPARAM_INFO
	.align		4
.L_15:
        /*0048*/ 	.byte	0x04, 0x17
        /*004a*/ 	.short	(.L_17 - .L_16)
.L_16:
        /*004c*/ 	.word	0x00000000
        /*0050*/ 	.short	0x0000
        /*0052*/ 	.short	0x0000
        /*0054*/ 	.byte	0x00, 0xf5, 0x21, 0x00


	//----- nvinfo : EIATTR_SPARSE_MMA_MASK
	.align		4
.L_17:
        /*0058*/ 	.byte	0x03, 0x50
        /*005a*/ 	.short	0x0000


	//----- nvinfo : EIATTR_MAXREG_COUNT
	.align		4
        /*005c*/ 	.byte	0x03, 0x1b
        /*005e*/ 	.short	0x00ff


	//----- nvinfo : EIATTR_MERCURY_ISA_VERSION
	.align		4
        /*0060*/ 	.byte	0x03, 0x5f
        /*0062*/ 	.short	0x0101


	//----- nvinfo : EIATTR_VRC_CTA_INIT_COUNT
	.align		4
        /*0064*/ 	.byte	0x02, 0x4a
	.zero		1
	.zero		1


	//----- nvinfo : EIATTR_EXIT_INSTR_OFFSETS
	.align		4
        /*0068*/ 	.byte	0x04, 0x1c
        /*006a*/ 	.short	(.L_19 - .L_18)


	//   ....[0]....
.L_18:
        /*006c*/ 	.word	0x00000a40


	//----- nvinfo : EIATTR_CBANK_PARAM_SIZE
	.align		4
.L_19:
        /*0070*/ 	.byte	0x03, 0x19
        /*0072*/ 	.short	0x0020


	//----- nvinfo : EIATTR_PARAM_CBANK
	.align		4
        /*0074*/ 	.byte	0x04, 0x0a
        /*0076*/ 	.short	(.L_21 - .L_20)
	.align		4
.L_20:
        /*0078*/ 	.word	index@(.nv.constant0._Z14matrix_mul_gpuPfS_S_ii)
        /*007c*/ 	.short	0x0380
        /*007e*/ 	.short	0x0020


	//----- nvinfo : EIATTR_SW_WAR
	.align		4
.L_21:
        /*0080*/ 	.byte	0x04, 0x36
        /*0082*/ 	.short	(.L_23 - .L_22)
.L_22:
        /*0084*/ 	.word	0x00000008
.L_23:


//--------------------- .nv.callgraph             --------------------------
	.section	.nv.callgraph,"",@"SHT_CUDA_CALLGRAPH"
	.align	4
	.sectionentsize	8
	.align		4
        /*0000*/ 	.word	0x00000000
	.align		4
        /*0004*/ 	.word	0xffffffff
	.align		4
        /*0008*/ 	.word	0x00000000
	.align		4
        /*000c*/ 	.word	0xfffffffe
	.align		4
        /*0010*/ 	.word	0x00000000
	.align		4
        /*0014*/ 	.word	0xfffffffd
	.align		4
        /*0018*/ 	.word	0x00000000
	.align		4
        /*001c*/ 	.word	0xfffffffc


//--------------------- .text._Z14matrix_mul_gpuPfS_S_ii --------------------------
	.section	.text._Z14matrix_mul_gpuPfS_S_ii,"ax",@progbits
	.align	128
        .global         _Z14matrix_mul_gpuPfS_S_ii
        .type           _Z14matrix_mul_gpuPfS_S_ii,@function
        .size           _Z14matrix_mul_gpuPfS_S_ii,(.L_x_6 - _Z14matrix_mul_gpuPfS_S_ii)
        .other          _Z14matrix_mul_gpuPfS_S_ii,@"STO_CUDA_ENTRY STV_DEFAULT"
_Z14matrix_mul_gpuPfS_S_ii:
.text._Z14matrix_mul_gpuPfS_S_ii:
[----:B------:R-:W-:Y:S08]  /*0000*/  LDC R1, c[0x0][0x37c] ;  /* 0x0000df00ff017b82 */ /* 0x000ff00000000800 */
[----:B------:R-:W0:Y:S01]  /*0010*/  LDC R0, c[0x0][0x398] ;  /* 0x0000e600ff007b82 */ /* 0x000e220000000800 */
[----:B------:R-:W1:Y:S01]  /*0020*/  S2R R3, SR_TID.X ;  /* 0x0000000000037919 */ /* 0x000e620000002100 */
[----:B------:R-:W1:Y:S01]  /*0030*/  LDCU UR4, c[0x0][0x360] ;  /* 0x00006c00ff0477ac */ /* 0x000e620008000800 */
[----:B------:R-:W-:Y:S01]  /*0040*/  HFMA2 R7, -RZ, RZ, 0, 0 ;  /* 0x00000000ff077431 */ /* 0x000fe200000001ff */
[----:B------:R-:W1:Y:S01]  /*0050*/  S2R R2, SR_CTAID.X ;  /* 0x0000000000027919 */ /* 0x000e620000002500 */
[----:B------:R-:W2:Y:S01]  /*0060*/  LDCU UR5, c[0x0][0x364] ;  /* 0x00006c80ff0577ac */ /* 0x000ea20008000800 */
[----:B------:R-:W2:Y:S01]  /*0070*/  S2R R4, SR_TID.Y ;  /* 0x0000000000047919 */ /* 0x000ea20000002200 */
[----:B------:R-:W3:Y:S01]  /*0080*/  LDCU.64 UR6, c[0x0][0x358] ;  /* 0x00006b00ff0677ac */ /* 0x000ee20008000a00 */
[----:B------:R-:W2:Y:S01]  /*0090*/  S2R R5, SR_CTAID.Y ;  /* 0x0000000000057919 */ /* 0x000ea20000002600 */
[----:B0-----:R-:W-:Y:S01]  /*00a0*/  ISETP.GE.AND P0, PT, R0, 0x1, PT ;  /* 0x000000010000780c */ /* 0x001fe20003f06270 */
[----:B-1----:R-:W-:-:S02]  /*00b0*/  IMAD R3, R2, UR4, R3 ;  /* 0x0000000402037c24 */ /* 0x002fc4000f8e0203 */
[----:B--2---:R-:W-:-:S10]  /*00c0*/  IMAD R2, R5, UR5, R4 ;  /* 0x0000000505027c24 */ /* 0x004fd4000f8e0204 */
[----:B---3--:R-:W-:Y:S05]  /*00d0*/  @!P0 BRA `(.L_x_0) ;  /* 0x0000000800448947 */ /* 0x008fea0003800000 */
[C---:B------:R-:W-:Y:S01]  /*00e0*/  ISETP.GE.U32.AND P1, PT, R0.reuse, 0x8, PT ;  /* 0x000000080000780c */ /* 0x040fe20003f26070 */
[----:B------:R-:W-:Y:S01]  /*00f0*/  IMAD R5, R3, R0, RZ ;  /* 0x0000000003057224 */ /* 0x000fe200078e02ff */
[----:B------:R-:W-:Y:S02]  /*0100*/  LOP3.LUT R4, R0, 0x7, RZ, 0xc0, !PT ;  /* 0x0000000700047812 */ /* 0x000fe400078ec0ff */
[----:B------:R-:W-:Y:S02]  /*0110*/  MOV R6, RZ ;  /* 0x000000ff00067202 */ /* 0x000fe40000000f00 */
[----:B------:R-:W-:Y:S02]  /*0120*/  ISETP.NE.AND P0, PT, R4, RZ, PT ;  /* 0x000000ff0400720c */ /* 0x000fe40003f05270 */
[----:B------:R-:W-:-:S05]  /*0130*/  MOV R20, RZ ;  /* 0x000000ff00147202 */ /* 0x000fca0000000f00 */
[----:B------:R-:W-:Y:S06]  /*0140*/  @!P1 BRA `(.L_x_1) ;  /* 0x0000000400089947 */ /* 0x000fec0003800000 */
[----:B------:R-:W0:Y:S01]  /*0150*/  LDCU.64 UR4, c[0x0][0x380] ;  /* 0x00007000ff0477ac */ /* 0x000e220008000a00 */
[----:B------:R-:W-:Y:S02]  /*0160*/  LOP3.LUT R6, R0, 0x7ffffff8, RZ, 0xc0, !PT ;  /* 0x7ffffff800067812 */ /* 0x000fe400078ec0ff */
[----:B------:R-:W-:Y:S02]  /*0170*/  MOV R20, RZ ;  /* 0x000000ff00147202 */ /* 0x000fe40000000f00 */
[----:B------:R-:W-:Y:S02]  /*0180*/  MOV R9, R5 ;  /* 0x0000000500097202 */ /* 0x000fe40000000f00 */
[----:B------:R-:W-:Y:S02]  /*0190*/  MOV R7, R2 ;  /* 0x0000000200077202 */ /* 0x000fe40000000f00 */
[----:B------:R-:W-:Y:S01]  /*01a0*/  IADD3 R8, PT, PT, -R6, RZ, RZ ;  /* 0x000000ff06087210 */ /* 0x000fe20007ffe1ff */
[----:B0-----:R-:W-:-:S04]  /*01b0*/  UIADD3 UR4, UP0, UPT, UR4, 0x10, URZ ;  /* 0x0000001004047890 */ /* 0x001fc8000ff1e0ff */
[----:B------:R-:W-:-:S12]  /*01c0*/  UIADD3.X UR5, UPT, UPT, URZ, UR5, URZ, UP0, !UPT ;  /* 0x00000005ff057290 */ /* 0x000fd800087fe4ff */
.L_x_2:
[----:B0-----:R-:W0:Y:S01]  /*01d0*/  LDC.64 R26, c[0x0][0x388] ;  /* 0x0000e200ff1a7b82 */ /* 0x001e220000000a00 */
[----:B------:R-:W-:Y:S02]  /*01e0*/  MOV R14, UR4 ;  /* 0x00000004000e7c02 */ /* 0x000fe40008000f00 */
[----:B------:R-:W-:-:S03]  /*01f0*/  MOV R15, UR5 ;  /* 0x00000005000f7c02 */ /* 0x000fc60008000f00 */
[----:B------:R-:W-:Y:S02]  /*0200*/  IMAD.WIDE R14, R9, 0x4, R14 ;  /* 0x00000004090e7825 */ /* 0x000fe400078e020e */
[----:B-1----:R-:W1:Y:S03]  /*0210*/  LDC R10, c[0x0][0x39c] ;  /* 0x0000e700ff0a7b82 */ /* 0x002e660000000800 */
[----:B------:R-:W2:Y:S04]  /*0220*/  LDG.E R22, desc[UR6][R14.64+-0x10] ;  /* 0xfffff0060e167981 */ /* 0x000ea8000c1e1900 */
[----:B------:R-:W3:Y:S04]  /*0230*/  LDG.E R24, desc[UR6][R14.64+-0xc] ;  /* 0xfffff4060e187981 */ /* 0x000ee8000c1e1900 */
[----:B------:R-:W4:Y:S01]  /*0240*/  LDG.E R12, desc[UR6][R14.64+-0x8] ;  /* 0xfffff8060e0c7981 */ /* 0x000f22000c1e1900 */
[----:B0-----:R-:W-:-:S03]  /*0250*/  IMAD.WIDE R26, R7, 0x4, R26 ;  /* 0x00000004071a7825 */ /* 0x001fc600078e021a */
[----:B------:R-:W5:Y:S04]  /*0260*/  LDG.E R25, desc[UR6][R14.64+-0x4] ;  /* 0xfffffc060e197981 */ /* 0x000f68000c1e1900 */
[----:B------:R-:W2:Y:S01]  /*0270*/  LDG.E R23, desc[UR6][R26.64] ;  /* 0x000000061a177981 */ /* 0x000ea2000c1e1900 */
[----:B-1----:R-:W-:-:S05]  /*0280*/  IMAD.WIDE R18, R10, 0x4, R26 ;  /* 0x000000040a127825 */ /* 0x002fca00078e021a */
[----:B------:R-:W3:Y:S01]  /*0290*/  LDG.E R11, desc[UR6][R18.64] ;  /* 0x00000006120b7981 */ /* 0x000ee2000c1e1900 */
[----:B------:R-:W-:-:S03]  /*02a0*/  IMAD.WIDE R16, R10, 0x4, R18 ;  /* 0x000000040a107825 */ /* 0x000fc600078e0212 */
[----:B------:R-:W5:Y:S04]  /*02b0*/  LDG.E R27, desc[UR6][R14.64] ;  /* 0x000000060e1b7981 */ /* 0x000f68000c1e1900 */
[----:B------:R0:W4:Y:S02]  /*02c0*/  LDG.E R13, desc[UR6][R16.64] ;  /* 0x00000006100d7981 */ /* 0x000124000c1e1900 */
[----:B0-----:R-:W-:-:S05]  /*02d0*/  IMAD.WIDE R16, R10, 0x4, R16 ;  /* 0x000000040a107825 */ /* 0x001fca00078e0210 */
[----:B------:R0:W5:Y:S01]  /*02e0*/  LDG.E R26, desc[UR6][R16.64] ;  /* 0x00000006101a7981 */ /* 0x000162000c1e1900 */
[----:B------:R-:W-:-:S05]  /*02f0*/  IMAD.WIDE R18, R10, 0x4, R16 ;  /* 0x000000040a127825 */ /* 0x000fca00078e0210 */
[----:B------:R-:W5:Y:S01]  /*0300*/  LDG.E R28, desc[UR6][R18.64] ;  /* 0x00000006121c7981 */ /* 0x000f62000c1e1900 */
[----:B------:R-:W-:Y:S01]  /*0310*/  I2FP.F32.S32 R29, R20 ;  /* 0x00000014001d7245 */ /* 0x000fe20000201400 */
[----:B------:R-:W-:Y:S02]  /*0320*/  IMAD.WIDE R20, R10, 0x4, R18 ;  /* 0x000000040a147825 */ /* 0x000fe400078e0212 */
[----:B------:R-:W5:Y:S04]  /*0330*/  LDG.E R18, desc[UR6][R14.64+0x4] ;  /* 0x000004060e127981 */ /* 0x000f68000c1e1900 */
[----:B------:R-:W5:Y:S01]  /*0340*/  LDG.E R19, desc[UR6][R20.64] ;  /* 0x0000000614137981 */ /* 0x000f62000c1e1900 */
[----:B--2---:R-:W-:Y:S01]  /*0350*/  FFMA R29, R22, R23, R29 ;  /* 0x00000017161d7223 */ /* 0x004fe2000000001d */
[----:B------:R-:W-:-:S02]  /*0360*/  IMAD.WIDE R22, R10, 0x4, R20 ;  /* 0x000000040a167825 */ /* 0x000fc400078e0214 */
[----:B------:R-:W2:Y:S04]  /*0370*/  LDG.E R20, desc[UR6][R14.64+0x8] ;  /* 0x000008060e147981 */ /* 0x000ea8000c1e1900 */
[----:B------:R1:W2:Y:S04]  /*0380*/  LDG.E R21, desc[UR6][R14.64+0xc] ;  /* 0x00000c060e157981 */ /* 0x0002a8000c1e1900 */
[----:B------:R5:W2:Y:S01]  /*0390*/  LDG.E R15, desc[UR6][R22.64] ;  /* 0x00000006160f7981 */ /* 0x000aa2000c1e1900 */
[----:B0-----:R-:W-:-:S06]  /*03a0*/  IMAD.WIDE R16, R10, 0x4, R22 ;  /* 0x000000040a107825 */ /* 0x001fcc00078e0216 */
[----:B------:R-:W2:Y:S01]  /*03b0*/  LDG.E R16, desc[UR6][R16.64] ;  /* 0x0000000610107981 */ /* 0x000ea2000c1e1900 */
[----:B------:R-:W0:Y:S02]  /*03c0*/  F2I.TRUNC.NTZ R29, R29 ;  /* 0x0000001d001d7305 */ /* 0x000e24000020f100 */
[----:B0-----:R-:W-:-:S05]  /*03d0*/  I2FP.F32.S32 R29, R29 ;  /* 0x0000001d001d7245 */ /* 0x001fca0000201400 */
[----:B---3--:R-:W-:-:S06]  /*03e0*/  FFMA R11, R24, R11, R29 ;  /* 0x0000000b180b7223 */ /* 0x008fcc000000001d */
[----:B------:R-:W0:Y:S02]  /*03f0*/  F2I.TRUNC.NTZ R11, R11 ;  /* 0x0000000b000b7305 */ /* 0x000e24000020f100 */
[----:B0-----:R-:W-:-:S05]  /*0400*/  I2FP.F32.S32 R24, R11 ;  /* 0x0000000b00187245 */ /* 0x001fca0000201400 */
[----:B----4-:R-:W-:-:S06]  /*0410*/  FFMA R12, R12, R13, R24 ;  /* 0x0000000d0c0c7223 */ /* 0x010fcc0000000018 */
[----:B------:R-:W1:Y:S02]  /*0420*/  F2I.TRUNC.NTZ R12, R12 ;  /* 0x0000000c000c7305 */ /* 0x000e64000020f100 */
[----:B-1----:R-:W-:-:S05]  /*0430*/  I2FP.F32.S32 R14, R12 ;  /* 0x0000000c000e7245 */ /* 0x002fca0000201400 */
[----:B-----5:R-:W-:-:S06]  /*0440*/  FFMA R14, R25, R26, R14 ;  /* 0x0000001a190e7223 */ /* 0x020fcc000000000e */
[----:B------:R-:W0:Y:S02]  /*0450*/  F2I.TRUNC.NTZ R14, R14 ;  /* 0x0000000e000e7305 */ /* 0x000e24000020f100 */
[----:B0-----:R-:W-:-:S05]  /*0460*/  I2FP.F32.S32 R22, R14 ;  /* 0x0000000e00167245 */ /* 0x001fca0000201400 */
[----:B------:R-:W-:-:S06]  /*0470*/  FFMA R22, R27, R28, R22 ;  /* 0x0000001c1b167223 */ /* 0x000fcc0000000016 */
[----:B------:R-:W0:Y:S02]  /*0480*/  F2I.TRUNC.NTZ R22, R22 ;  /* 0x0000001600167305 */ /* 0x000e24000020f100 */
[----:B0-----:R-:W-:-:S05]  /*0490*/  I2FP.F32.S32 R13, R22 ;  /* 0x00000016000d7245 */ /* 0x001fca0000201400 */
[----:B------:R-:W-:-:S06]  /*04a0*/  FFMA R13, R18, R19, R13 ;  /* 0x00000013120d7223 */ /* 0x000fcc000000000d */
[----:B------:R-:W0:Y:S02]  /*04b0*/  F2I.TRUNC.NTZ R13, R13 ;  /* 0x0000000d000d7305 */ /* 0x000e24000020f100 */
[----:B0-----:R-:W-:Y:S02]  /*04c0*/  I2FP.F32.S32 R11, R13 ;  /* 0x0000000d000b7245 */ /* 0x001fe40000201400 */
[----:B------:R-:W-:-:S04]  /*04d0*/  IADD3 R8, PT, PT, R8, 0x8, RZ ;  /* 0x0000000808087810 */ /* 0x000fc80007ffe0ff */
[----:B------:R-:W-:Y:S02]  /*04e0*/  ISETP.NE.AND P1, PT, R8, RZ, PT ;  /* 0x000000ff0800720c */ /* 0x000fe40003f25270 */
[----:B------:R-:W-:Y:S02]  /*04f0*/  LEA R7, R10, R7, 0x3 ;  /* 0x000000070a077211 */ /* 0x000fe400078e18ff */
[----:B------:R-:W-:Y:S01]  /*0500*/  IADD3 R9, PT, PT, R9, 0x8, RZ ;  /* 0x0000000809097810 */ /* 0x000fe20007ffe0ff */
[----:B--2---:R-:W-:-:S06]  /*0510*/  FFMA R11, R20, R15, R11 ;  /* 0x0000000f140b7223 */ /* 0x004fcc000000000b */
[----:B------:R-:W0:Y:S02]  /*0520*/  F2I.TRUNC.NTZ R11, R11 ;  /* 0x0000000b000b7305 */ /* 0x000e24000020f100 */
[----:B0-----:R-:W-:-:S05]  /*0530*/  I2FP.F32.S32 R12, R11 ;  /* 0x0000000b000c7245 */ /* 0x001fca0000201400 */
[----:B------:R-:W-:-:S04]  /*0540*/  FFMA R12, R21, R16, R12 ;  /* 0x00000010150c7223 */ /* 0x000fc8000000000c */
[----:B------:R0:W1:Y:S01]  /*0550*/  F2I.TRUNC.NTZ R20, R12 ;  /* 0x0000000c00147305 */ /* 0x000062000020f100 */
[----:B------:R-:W-:Y:S05]  /*0560*/  @P1 BRA `(.L_x_2) ;  /* 0xfffffffc00181947 */ /* 0x000fea000383ffff */
.L_x_1:
[----:B------:R-:W-:Y:S05]  /*0570*/  @!P0 BRA `(.L_x_3) ;  /* 0x0000000400188947 */ /* 0x000fea0003800000 */
[----:B------:R-:W-:Y:S02]  /*0580*/  ISETP.GE.U32.AND P0, PT, R4, 0x4, PT ;  /* 0x000000040400780c */ /* 0x000fe40003f06070 */
[----:B------:R-:W-:-:S04]  /*0590*/  LOP3.LUT R18, R0, 0x3, RZ, 0xc0, !PT ;  /* 0x0000000300127812 */ /* 0x000fc800078ec0ff */
[----:B------:R-:W-:-:S07]  /*05a0*/  ISETP.NE.AND P1, PT, R18, RZ, PT ;  /* 0x000000ff1200720c */ /* 0x000fce0003f25270 */
[----:B------:R-:W-:Y:S06]  /*05b0*/  @!P0 BRA `(.L_x_4) ;  /* 0x00000000007c8947 */ /* 0x000fec0003800000 */
[----:B------:R-:W2:Y:S01]  /*05c0*/  LDC R13, c[0x0][0x39c] ;  /* 0x0000e700ff0d7b82 */ /* 0x000ea20000000800 */
[----:B------:R-:W-:-:S07]  /*05d0*/  IADD3 R7, PT, PT, R5, R6, RZ ;  /* 0x0000000605077210 */ /* 0x000fce0007ffe0ff */
[----:B------:R-:W3:Y:S08]  /*05e0*/  LDC.64 R8, c[0x0][0x380] ;  /* 0x0000e000ff087b82 */ /* 0x000ef00000000a00 */
[----:B------:R-:W4:Y:S01]  /*05f0*/  LDC.64 R14, c[0x0][0x388] ;  /* 0x0000e200ff0e7b82 */ /* 0x000f220000000a00 */
[----:B--2---:R-:W-:Y:S02]  /*0600*/  IMAD R11, R6, R13, R2 ;  /* 0x0000000d060b7224 */ /* 0x004fe400078e0202 */
[----:B---3--:R-:W-:-:S05]  /*0610*/  IMAD.WIDE R8, R7, 0x4, R8 ;  /* 0x0000000407087825 */ /* 0x008fca00078e0208 */
[----:B------:R-:W2:Y:S01]  /*0620*/  LDG.E R4, desc[UR6][R8.64] ;  /* 0x0000000608047981 */ /* 0x000ea2000c1e1900 */
[----:B----4-:R-:W-:-:S03]  /*0630*/  IMAD.WIDE R14, R11, 0x4, R14 ;  /* 0x000000040b0e7825 */ /* 0x010fc600078e020e */
[----:B------:R-:W3:Y:S04]  /*0640*/  LDG.E R21, desc[UR6][R8.64+0x4] ;  /* 0x0000040608157981 */ /* 0x000ee8000c1e1900 */
[----:B------:R-:W2:Y:S01]  /*0650*/  LDG.E R7, desc[UR6][R14.64] ;  /* 0x000000060e077981 */ /* 0x000ea2000c1e1900 */
[----:B------:R-:W-:-:S03]  /*0660*/  IMAD.WIDE R16, R13, 0x4, R14 ;  /* 0x000000040d107825 */ /* 0x000fc600078e020e */
[----:B------:R-:W4:Y:S04]  /*0670*/  LDG.E R23, desc[UR6][R8.64+0x8] ;  /* 0x0000080608177981 */ /* 0x000f28000c1e1900 */
[----:B------:R-:W3:Y:S01]  /*0680*/  LDG.E R22, desc[UR6][R16.64] ;  /* 0x0000000610167981 */ /* 0x000ee2000c1e1900 */
[----:B------:R-:W-:-:S03]  /*0690*/  IMAD.WIDE R10, R13, 0x4, R16 ;  /* 0x000000040d0a7825 */ /* 0x000fc600078e0210 */
[----:B------:R5:W5:Y:S04]  /*06a0*/  LDG.E R25, desc[UR6][R8.64+0xc] ;  /* 0x00000c0608197981 */ /* 0x000b68000c1e1900 */
[----:B------:R-:W4:Y:S01]  /*06b0*/  LDG.E R24, desc[UR6][R10.64] ;  /* 0x000000060a187981 */ /* 0x000f22000c1e1900 */
[----:B0-----:R-:W-:-:S06]  /*06c0*/  IMAD.WIDE R12, R13, 0x4, R10 ;  /* 0x000000040d0c7825 */ /* 0x001fcc00078e020a */
[----:B------:R-:W5:Y:S01]  /*06d0*/  LDG.E R12, desc[UR6][R12.64] ;  /* 0x000000060c0c7981 */ /* 0x000f62000c1e1900 */
[----:B-1----:R-:W-:Y:S02]  /*06e0*/  I2FP.F32.S32 R19, R20 ;  /* 0x0000001400137245 */ /* 0x002fe40000201400 */
[----:B------:R-:W-:-:S03]  /*06f0*/  IADD3 R6, PT, PT, R6, 0x4, RZ ;  /* 0x0000000406067810 */ /* 0x000fc60007ffe0ff */
[----:B--2---:R-:W-:-:S06]  /*0700*/  FFMA R4, R4, R7, R19 ;  /* 0x0000000704047223 */ /* 0x004fcc0000000013 */
[----:B------:R-:W0:Y:S02]  /*0710*/  F2I.TRUNC.NTZ R4, R4 ;  /* 0x0000000400047305 */ /* 0x000e24000020f100 */
[----:B0-----:R-:W-:-:S05]  /*0720*/  I2FP.F32.S32 R14, R4 ;  /* 0x00000004000e7245 */ /* 0x001fca0000201400 */
[----:B---3--:R-:W-:-:S06]  /*0730*/  FFMA R14, R21, R22, R14 ;  /* 0x00000016150e7223 */ /* 0x008fcc000000000e */
[----:B------:R-:W0:Y:S02]  /*0740*/  F2I.TRUNC.NTZ R14, R14 ;  /* 0x0000000e000e7305 */ /* 0x000e24000020f100 */
[----:B0-----:R-:W-:-:S05]  /*0750*/  I2FP.F32.S32 R16, R14 ;  /* 0x0000000e00107245 */ /* 0x001fca0000201400 */
[----:B----4-:R-:W-:-:S06]  /*0760*/  FFMA R16, R23, R24, R16 ;  /* 0x0000001817107223 */ /* 0x010fcc0000000010 */
[----:B------:R-:W5:Y:S02]  /*0770*/  F2I.TRUNC.NTZ R16, R16 ;  /* 0x0000001000107305 */ /* 0x000f64000020f100 */
[----:B-----5:R-:W-:-:S05]  /*0780*/  I2FP.F32.S32 R8, R16 ;  /* 0x0000001000087245 */ /* 0x020fca0000201400 */
[----:B------:R-:W-:-:S04]  /*0790*/  FFMA R8, R25, R12, R8 ;  /* 0x0000000c19087223 */ /* 0x000fc80000000008 */
[----:B------:R2:W3:Y:S03]  /*07a0*/  F2I.TRUNC.NTZ R20, R8 ;  /* 0x0000000800147305 */ /* 0x0004e6000020f100 */
.L_x_4:
[----:B------:R-:W-:Y:S05]  /*07b0*/  @!P1 BRA `(.L_x_3) ;  /* 0x0000000000889947 */ /* 0x000fea0003800000 */
[----:B------:R-:W-:Y:S01]  /*07c0*/  ISETP.NE.AND P0, PT, R18, 0x1, PT ;  /* 0x000000011200780c */ /* 0x000fe20003f05270 */
[----:B--2---:R-:W2:Y:S01]  /*07d0*/  LDC.64 R8, c[0x0][0x380] ;  /* 0x0000e000ff087b82 */ /* 0x004ea20000000a00 */
[----:B------:R-:W-:-:S07]  /*07e0*/  LOP3.LUT R4, R0, 0x1, RZ, 0xc0, !PT ;  /* 0x0000000100047812 */ /* 0x000fce00078ec0ff */
[----:B------:R-:W4:Y:S04]  /*07f0*/  LDC.64 R10, c[0x0][0x388] ;  /* 0x0000e200ff0a7b82 */ /* 0x000f280000000a00 */
[----:B------:R-:W-:-:S04]  /*0800*/  @P0 IADD3 R7, PT, PT, R5, R6, RZ ;  /* 0x0000000605070210 */ /* 0x000fc80007ffe0ff */
[----:B------:R-:W5:Y:S01]  /*0810*/  @P0 LDC R17, c[0x0][0x39c] ;  /* 0x0000e700ff110b82 */ /* 0x000f620000000800 */
[----:B--2---:R-:W-:Y:S01]  /*0820*/  @P0 IMAD.WIDE R8, R7, 0x4, R8 ;  /* 0x0000000407080825 */ /* 0x004fe200078e0208 */
[----:B------:R-:W-:-:S06]  /*0830*/  ISETP.NE.U32.AND P1, PT, R4, 0x1, PT ;  /* 0x000000010400780c */ /* 0x000fcc0003f25070 */
[----:B0-----:R-:W0:Y:S01]  /*0840*/  LDC.64 R12, c[0x0][0x380] ;  /* 0x0000e000ff0c7b82 */ /* 0x001e220000000a00 */
[----:B------:R-:W2:Y:S04]  /*0850*/  @P0 LDG.E R7, desc[UR6][R8.64] ;  /* 0x0000000608070981 */ /* 0x000ea8000c1e1900 */
[----:B------:R-:W2:Y:S03]  /*0860*/  @P0 LDG.E R18, desc[UR6][R8.64+0x4] ;  /* 0x0000040608120981 */ /* 0x000ea6000c1e1900 */
[----:B------:R-:W1:Y:S01]  /*0870*/  @!P1 LDC R19, c[0x0][0x39c] ;  /* 0x0000e700ff139b82 */ /* 0x000e620000000800 */
[----:B-----5:R-:W-:-:S04]  /*0880*/  @P0 IMAD R15, R6, R17, R2 ;  /* 0x00000011060f0224 */ /* 0x020fc800078e0202 */
[----:B----4-:R-:W-:-:S03]  /*0890*/  @P0 IMAD.WIDE R14, R15, 0x4, R10 ;  /* 0x000000040f0e0825 */ /* 0x010fc600078e020a */
[----:B------:R-:W4:Y:S02]  /*08a0*/  LDC.64 R10, c[0x0][0x388] ;  /* 0x0000e200ff0a7b82 */ /* 0x000f240000000a00 */
[----:B------:R-:W2:Y:S01]  /*08b0*/  @P0 LDG.E R0, desc[UR6][R14.64] ;  /* 0x000000060e000981 */ /* 0x000ea2000c1e1900 */
[----:B------:R-:W-:-:S06]  /*08c0*/  @P0 IMAD.WIDE R16, R17, 0x4, R14 ;  /* 0x0000000411100825 */ /* 0x000fcc00078e020e */
[----:B------:R-:W5:Y:S01]  /*08d0*/  @P0 LDG.E R17, desc[UR6][R16.64] ;  /* 0x0000000610110981 */ /* 0x000f62000c1e1900 */
[----:B------:R-:W-:-:S04]  /*08e0*/  @P0 IADD3 R6, PT, PT, R6, 0x2, RZ ;  /* 0x0000000206060810 */ /* 0x000fc80007ffe0ff */
[----:B------:R-:W-:Y:S01]  /*08f0*/  @!P1 IADD3 R5, PT, PT, R5, R6, RZ ;  /* 0x0000000605059210 */ /* 0x000fe20007ffe0ff */
[----:B-1----:R-:W-:-:S04]  /*0900*/  @!P1 IMAD R19, R6, R19, R2 ;  /* 0x0000001306139224 */ /* 0x002fc800078e0202 */
[----:B0-----:R-:W-:-:S04]  /*0910*/  @!P1 IMAD.WIDE R12, R5, 0x4, R12 ;  /* 0x00000004050c9825 */ /* 0x001fc800078e020c */
[----:B----4-:R-:W-:Y:S02]  /*0920*/  @!P1 IMAD.WIDE R10, R19, 0x4, R10 ;  /* 0x00000004130a9825 */ /* 0x010fe400078e020a */
[----:B------:R-:W4:Y:S04]  /*0930*/  @!P1 LDG.E R12, desc[UR6][R12.64] ;  /* 0x000000060c0c9981 */ /* 0x000f28000c1e1900 */
[----:B------:R-:W4:Y:S01]  /*0940*/  @!P1 LDG.E R11, desc[UR6][R10.64] ;  /* 0x000000060a0b9981 */ /* 0x000f22000c1e1900 */
[----:B---3--:R-:W-:-:S05]  /*0950*/  @P0 I2FP.F32.S32 R4, R20 ;  /* 0x0000001400040245 */ /* 0x008fca0000201400 */
[----:B--2---:R-:W-:-:S06]  /*0960*/  @P0 FFMA R4, R7, R0, R4 ;  /* 0x0000000007040223 */ /* 0x004fcc0000000004 */
[----:B------:R-:W0:Y:S02]  /*0970*/  @P0 F2I.TRUNC.NTZ R4, R4 ;  /* 0x0000000400040305 */ /* 0x000e24000020f100 */
[----:B0-----:R-:W-:-:S05]  /*0980*/  @P0 I2FP.F32.S32 R5, R4 ;  /* 0x0000000400050245 */ /* 0x001fca0000201400 */
[----:B-----5:R-:W-:-:S04]  /*0990*/  @P0 FFMA R5, R18, R17, R5 ;  /* 0x0000001112050223 */ /* 0x020fc80000000005 */
[----:B------:R-:W0:Y:S02]  /*09a0*/  @P0 F2I.TRUNC.NTZ R20, R5 ;  /* 0x0000000500140305 */ /* 0x000e24000020f100 */
[----:B0-----:R-:W-:-:S05]  /*09b0*/  @!P1 I2FP.F32.S32 R7, R20 ;  /* 0x0000001400079245 */ /* 0x001fca0000201400 */
[----:B----4-:R-:W-:-:S04]  /*09c0*/  @!P1 FFMA R0, R12, R11, R7 ;  /* 0x0000000b0c009223 */ /* 0x010fc80000000007 */
[----:B------:R4:W0:Y:S03]  /*09d0*/  @!P1 F2I.TRUNC.NTZ R20, R0 ;  /* 0x0000000000149305 */ /* 0x000826000020f100 */
.L_x_3:
[----:B01-3--:R-:W-:-:S07]  /*09e0*/  I2FP.F32.S32 R7, R20 ;  /* 0x0000001400077245 */ /* 0x00bfce0000201400 */
.L_x_0:
[----:B------:R-:W0:Y:S01]  /*09f0*/  LDC.64 R4, c[0x0][0x390] ;  /* 0x0000e400ff047b82 */ /* 0x000e220000000a00 */
[----:B------:R-:W1:Y:S02]  /*0a00*/  LDCU UR4, c[0x0][0x39c] ;  /* 0x00007380ff0477ac */ /* 0x000e640008000800 */
[----:B-1----:R-:W-:-:S04]  /*0a10*/  IMAD R3, R3, UR4, R2 ;  /* 0x0000000403037c24 */ /* 0x002fc8000f8e0202 */
[----:B0-----:R-:W-:-:S05]  /*0a20*/  IMAD.WIDE R2, R3, 0x4, R4 ;  /* 0x0000000403027825 */ /* 0x001fca00078e0204 */
[----:B------:R-:W-:Y:S01]  /*0a30*/  STG.E desc[UR6][R2.64], R7 ;  /* 0x0000000702007986 */ /* 0x000fe2000c101906 */
[----:B------:R-:W-:Y:S05]  /*0a40*/  EXIT ;  /* 0x000000000000794d */ /* 0x000fea0003800000 */
.L_x_5:
[----:B------:R-:W-:-:S00]  /*0a50*/  BRA `(.L_x_5) ;  /* 0xfffffffc00fc7947 */ /* 0x000fc0000383ffff */
[----:B------:R-:W-:-:S00]  /*0a60*/  NOP ;  /* 0x0000000000007918 */ /* 0x000fc00000000000 */
        /* <DEDUP_REMOVED lines=9> */
.L_x_6:


//--------------------- .nv.shared.reserved.0     --------------------------
	.section	.nv.shared.reserved.0,"aw",@nobits
	.weak		__nv_reservedSMEM_offset_0_alias
	.size		__nv_reservedSMEM_offset_0_alias, 0, 64
	.other		__nv_reservedSMEM_offset_0_alias,@"STO_CUDA_RESERVED_SHARED STV_DEFAULT"
__nv_reservedSMEM_offset_0_alias:
	.zero		0
	.zero		64


//--------------------- .nv.constant0._Z14matrix_mul_gpuPfS_S_ii --------------------------
	.section	.nv.constant0._Z14matrix_mul_gpuPfS_S_ii,"a",@progbits
	.sectionflags	@""
	.align	4
.nv.constant0._Z14matrix_mul_gpuPfS_S_ii:
	.zero		928


//--------------------- SYMBOLS --------------------------

	.type		.nv.reservedSmem.offset0,@object
	.size		.nv.reservedSmem.offset0,0x4
